	.headerflags	@"EF_CUDA_TEXMODE_UNIFIED EF_CUDA_64BIT_ADDRESS EF_CUDA_ACCELERATORS EF_CUDA_SM90 EF_CUDA_VIRTUAL_SM(EF_CUDA_SM90)"
	.elftype	@"ET_EXEC"


//--------------------- .nv.info                  --------------------------
	.section	.nv.info,"",@"SHT_CUDA_INFO"
	.align	4


	//----- nvinfo : EIATTR_REGCOUNT
	.align		4
        /*0000*/ 	.byte	0x04, 0x2f
        /*0002*/ 	.short	(.L_1 - .L_0)
	.align		4
.L_0:
        /*0004*/ 	.word	index@(triton_poi_fused_mean_27)
        /*0008*/ 	.word	0x0000000c


	//----- nvinfo : EIATTR_MIN_STACK_SIZE
	.align		4
.L_1:
        /*000c*/ 	.byte	0x04, 0x12
        /*000e*/ 	.short	(.L_3 - .L_2)
	.align		4
.L_2:
        /*0010*/ 	.word	index@(triton_poi_fused_mean_27)
        /*0014*/ 	.word	0x00000000


	//----- nvinfo : EIATTR_FRAME_SIZE
	.align		4
.L_3:
        /*0018*/ 	.byte	0x04, 0x11
        /*001a*/ 	.short	(.L_5 - .L_4)
	.align		4
.L_4:
        /*001c*/ 	.word	index@(triton_poi_fused_mean_27)
        /*0020*/ 	.word	0x00000000


	//----- nvinfo : EIATTR_MIN_STACK_SIZE
	.align		4
.L_5:
        /*0024*/ 	.byte	0x04, 0x12
        /*0026*/ 	.short	(.L_7 - .L_6)
	.align		4
.L_6:
        /*0028*/ 	.word	index@(triton_poi_fused_mean_27)
        /*002c*/ 	.word	0x00000000
.L_7:


//--------------------- .nv.info.triton_poi_fused_mean_27 --------------------------
	.section	.nv.info.triton_poi_fused_mean_27,"",@"SHT_CUDA_INFO"
	.sectionflags	@""
	.align	4


	//----- nvinfo : EIATTR_CUDA_API_VERSION
	.align		4
        /*0000*/ 	.byte	0x04, 0x37
        /*0002*/ 	.short	(.L_9 - .L_8)
.L_8:
        /*0004*/ 	.word	0x0000007c


	//----- nvinfo : EIATTR_KPARAM_INFO
	.align		4
.L_9:
        /*0008*/ 	.byte	0x04, 0x17
        /*000a*/ 	.short	(.L_11 - .L_10)
.L_10:
        /*000c*/ 	.word	0x00000000
        /*0010*/ 	.short	0x0002
        /*0012*/ 	.short	0x0010
        /*0014*/ 	.byte	0x00, 0xf0, 0x11, 0x00


	//----- nvinfo : EIATTR_KPARAM_INFO
	.align		4
.L_11:
        /*0018*/ 	.byte	0x04, 0x17
        /*001a*/ 	.short	(.L_13 - .L_12)
.L_12:
        /*001c*/ 	.word	0x00000000
        /*0020*/ 	.short	0x0001
        /*0022*/ 	.short	0x0008
        /*0024*/ 	.byte	0x00, 0xf4, 0x21, 0x00


	//----- nvinfo : EIATTR_KPARAM_INFO
	.align		4
.L_13:
        /*0028*/ 	.byte	0x04, 0x17
        /*002a*/ 	.short	(.L_15 - .L_14)
.L_14:
        /*002c*/ 	.word	0x00000000
        /*0030*/ 	.short	0x0000
        /*0032*/ 	.short	0x0000
        /*0034*/ 	.byte	0x00, 0xf4, 0x21, 0x00


	//----- nvinfo : EIATTR_SPARSE_MMA_MASK
	.align		4
.L_15:
        /*0038*/ 	.byte	0x03, 0x50
        /*003a*/ 	.short	0x0000


	//----- nvinfo : EIATTR_MAXREG_COUNT
	.align		4
        /*003c*/ 	.byte	0x03, 0x1b
        /*003e*/ 	.short	0x00ff


	//----- nvinfo : EIATTR_EXIT_INSTR_OFFSETS
	.align		4
        /*0040*/ 	.byte	0x04, 0x1c
        /*0042*/ 	.short	(.L_17 - .L_16)


	//   ....[0]....
.L_16:
        /*0044*/ 	.word	0x00000140


	//----- nvinfo : EIATTR_REQNTID
	.align		4
.L_17:
        /*0048*/ 	.byte	0x04, 0x10
        /*004a*/ 	.short	(.L_19 - .L_18)
.L_18:
        /*004c*/ 	.word	0x00000080
        /*0050*/ 	.word	0x00000001
        /*0054*/ 	.word	0x00000001


	//----- nvinfo : EIATTR_CBANK_PARAM_SIZE
	.align		4
.L_19:
        /*0058*/ 	.byte	0x03, 0x19
        /*005a*/ 	.short	0x0014


	//----- nvinfo : EIATTR_PARAM_CBANK
	.align		4
        /*005c*/ 	.byte	0x04, 0x0a
        /*005e*/ 	.short	(.L_21 - .L_20)
	.align		4
.L_20:
        /*0060*/ 	.word	index@(.nv.constant0.triton_poi_fused_mean_27)
        /*0064*/ 	.short	0x0210
        /*0066*/ 	.short	0x0014


	//----- nvinfo : EIATTR_SW_WAR
	.align		4
.L_21:
        /*0068*/ 	.byte	0x04, 0x36
        /*006a*/ 	.short	(.L_23 - .L_22)
.L_22:
        /*006c*/ 	.word	0x00000008
.L_23:


//--------------------- .nv.callgraph             --------------------------
	.section	.nv.callgraph,"",@"SHT_CUDA_CALLGRAPH"
	.align	4
	.sectionentsize	8
	.align		4
        /*0000*/ 	.word	0x00000000
	.align		4
        /*0004*/ 	.word	0xffffffff
	.align		4
        /*0008*/ 	.word	0x00000000
	.align		4
        /*000c*/ 	.word	0xfffffffe
	.align		4
        /*0010*/ 	.word	0x00000000
	.align		4
        /*0014*/ 	.word	0xfffffffd
	.align		4
        /*0018*/ 	.word	0x00000000
	.align		4
        /*001c*/ 	.word	0xfffffffc


//--------------------- .text.triton_poi_fused_mean_27 --------------------------
	.section	.text.triton_poi_fused_mean_27,"ax",@progbits
	.align	128
        .global         triton_poi_fused_mean_27
        .type           triton_poi_fused_mean_27,@function
        .size           triton_poi_fused_mean_27,(.L_x_1 - triton_poi_fused_mean_27)
        .other          triton_poi_fused_mean_27,@"STO_CUDA_ENTRY STV_DEFAULT"
triton_poi_fused_mean_27:
.text.triton_poi_fused_mean_27:
[----:B------:R-:W-:Y:S01]  /*0000*/  LDC R1, c[0x0][0x28] ;  /* 0x00000a00ff017b82 */ /* 0x000fe20000000800 */
[----:B------:R-:W1:Y:S07]  /*0010*/  S2R R0, SR_TID.X ;  /* 0x0000000000007919 */ /* 0x000e6e0000002100 */
[----:B------:R-:W2:Y:S01]  /*0020*/  LDC.64 R2, c[0x0][0x210] ;  /* 0x00008400ff027b82 */ /* 0x000ea20000000a00 */
[----:B------:R-:W-:Y:S01]  /*0030*/  ULDC.64 UR4, c[0x0][0x208] ;  /* 0x0000820000047ab9 */ /* 0x000fe20000000a00 */
[----:B------:R-:W3:Y:S01]  /*0040*/  S2R R7, SR_CTAID.X ;  /* 0x0000000000077919 */ /* 0x000ee20000002500 */
[----:B-1----:R-:W-:-:S04]  /*0050*/  LOP3.LUT R0, R0, 0x7f, RZ, 0xc0, !PT ;  /* 0x0000007f00007812 */ /* 0x002fc800078ec0ff */
[----:B---3--:R-:W-:-:S04]  /*0060*/  LEA R7, R7, R0, 0x7 ;  /* 0x0000000007077211 */ /* 0x008fc800078e38ff */
[----:B------:R-:W-:-:S05]  /*0070*/  SHF.L.U32 R5, R7, 0x2, RZ ;  /* 0x0000000207057819 */ /* 0x000fca00000006ff */
[----:B--2---:R-:W-:Y:S02]  /*0080*/  IMAD.WIDE R2, R5, 0x4, R2 ;  /* 0x0000000405027825 */ /* 0x004fe400078e0202 */
[----:B------:R-:W1:Y:S03]  /*0090*/  LDC.64 R4, c[0x0][0x218] ;  /* 0x00008600ff047b82 */ /* 0x000e660000000a00 */
[----:B------:R-:W2:Y:S04]  /*00a0*/  LDG.E.EL R0, desc[UR4][R2.64] ;  /* 0x0000000402007981 */ /* 0x000ea8000c2e1900 */
[----:B------:R-:W2:Y:S04]  /*00b0*/  LDG.E.EL R9, desc[UR4][R2.64+0x4] ;  /* 0x0000040402097981 */ /* 0x000ea8000c2e1900 */
[----:B------:R-:W3:Y:S04]  /*00c0*/  LDG.E.EL R6, desc[UR4][R2.64+0x8] ;  /* 0x0000080402067981 */ /* 0x000ee8000c2e1900 */
[----:B------:R-:W4:Y:S01]  /*00d0*/  LDG.E.EL R8, desc[UR4][R2.64+0xc] ;  /* 0x00000c0402087981 */ /* 0x000f22000c2e1900 */
[----:B-1----:R-:W-:-:S04]  /*00e0*/  IMAD.WIDE R4, R7, 0x4, R4 ;  /* 0x0000000407047825 */ /* 0x002fc800078e0204 */
[----:B--2---:R-:W-:-:S04]  /*00f0*/  FADD R9, R0, R9 ;  /* 0x0000000900097221 */ /* 0x004fc80000000000 */
[----:B---3--:R-:W-:-:S04]  /*0100*/  FADD R9, R6, R9 ;  /* 0x0000000906097221 */ /* 0x008fc80000000000 */
[----:B----4-:R-:W-:-:S04]  /*0110*/  FADD R8, R8, R9 ;  /* 0x0000000908087221 */ /* 0x010fc80000000000 */
[----:B------:R-:W-:-:S05]  /*0120*/  FMUL R7, R8, 0.25 ;  /* 0x3e80000008077820 */ /* 0x000fca0000400000 */
[----:B------:R-:W-:Y:S01]  /*0130*/  STG.E desc[UR4][R4.64], R7 ;  /* 0x0000000704007986 */ /* 0x000fe2000c101904 */
[----:B------:R-:W-:Y:S05]  /*0140*/  EXIT ;  /* 0x000000000000794d */ /* 0x000fea0003800000 */
.L_x_0:
[----:B------:R-:W-:-:S00]  /*0150*/  BRA `(.L_x_0) ;  /* 0xfffffffc00fc7947 */ /* 0x000fc0000383ffff */
[----:B------:R-:W-:-:S00]  /*0160*/  NOP ;  /* 0x0000000000007918 */ /* 0x000fc00000000000 */
        /* <DEDUP_REMOVED lines=9> */
.L_x_1:


//--------------------- .nv.constant0.triton_poi_fused_mean_27 --------------------------
	.section	.nv.constant0.triton_poi_fused_mean_27,"a",@progbits
	.sectionflags	@""
	.align	4
.nv.constant0.triton_poi_fused_mean_27:
	.zero		548
